//
// Generated by NVIDIA NVVM Compiler
//
// Compiler Build ID: CL-36424714
// Cuda compilation tools, release 13.0, V13.0.88
// Based on NVVM 20.0.0
//

.version 9.0
.target sm_100
.address_size 64

	// .globl	_Z9matrixMulPfS_S_iii

.visible .entry _Z9matrixMulPfS_S_iii(
	.param .u64 .ptr .align 1 _Z9matrixMulPfS_S_iii_param_0,
	.param .u64 .ptr .align 1 _Z9matrixMulPfS_S_iii_param_1,
	.param .u64 .ptr .align 1 _Z9matrixMulPfS_S_iii_param_2,
	.param .u32 _Z9matrixMulPfS_S_iii_param_3,
	.param .u32 _Z9matrixMulPfS_S_iii_param_4,
	.param .u32 _Z9matrixMulPfS_S_iii_param_5
)
{
	.reg .pred 	%p<13>;
	.reg .b32 	%r<41>;
	.reg .b32 	%f<68>;
	.reg .b64 	%rd<53>;

	ld.param.u64 	%rd7, [_Z9matrixMulPfS_S_iii_param_0];
	ld.param.u64 	%rd8, [_Z9matrixMulPfS_S_iii_param_1];
	ld.param.u64 	%rd6, [_Z9matrixMulPfS_S_iii_param_2];
	ld.param.u32 	%r20, [_Z9matrixMulPfS_S_iii_param_3];
	ld.param.u32 	%r18, [_Z9matrixMulPfS_S_iii_param_4];
	ld.param.u32 	%r19, [_Z9matrixMulPfS_S_iii_param_5];
	cvta.to.global.u64 	%rd1, %rd8;
	cvta.to.global.u64 	%rd2, %rd7;
	mov.u32 	%r21, %ctaid.y;
	mov.u32 	%r22, %ntid.y;
	mov.u32 	%r23, %tid.y;
	mad.lo.s32 	%r1, %r21, %r22, %r23;
	mov.u32 	%r24, %ctaid.x;
	mov.u32 	%r25, %ntid.x;
	mov.u32 	%r26, %tid.x;
	mad.lo.s32 	%r2, %r24, %r25, %r26;
	setp.ge.s32 	%p1, %r1, %r20;
	setp.ge.s32 	%p2, %r2, %r19;
	or.pred  	%p3, %p1, %p2;
	@%p3 bra 	$L__BB0_14;
	setp.lt.s32 	%p4, %r18, 1;
	mov.f32 	%f67, 0f00000000;
	@%p4 bra 	$L__BB0_13;
	mul.lo.s32 	%r3, %r18, %r1;
	and.b32  	%r4, %r18, 7;
	setp.lt.u32 	%p5, %r18, 8;
	mov.f32 	%f67, 0f00000000;
	mov.b32 	%r39, 0;
	@%p5 bra 	$L__BB0_5;
	and.b32  	%r39, %r18, 2147483640;
	neg.s32 	%r37, %r39;
	shl.b32 	%r7, %r19, 3;
	mul.wide.u32 	%rd9, %r3, 4;
	add.s64 	%rd10, %rd9, %rd2;
	add.s64 	%rd52, %rd10, 16;
	mov.f32 	%f67, 0f00000000;
	mul.wide.s32 	%rd13, %r19, 4;
	mov.u32 	%r36, %r2;
$L__BB0_4:
	.pragma "nounroll";
	ld.global.f32 	%f17, [%rd52+-16];
	mul.wide.s32 	%rd11, %r36, 4;
	add.s64 	%rd12, %rd1, %rd11;
	ld.global.f32 	%f18, [%rd12];
	fma.rn.f32 	%f19, %f17, %f18, %f67;
	ld.global.f32 	%f20, [%rd52+-12];
	add.s64 	%rd14, %rd12, %rd13;
	ld.global.f32 	%f21, [%rd14];
	fma.rn.f32 	%f22, %f20, %f21, %f19;
	ld.global.f32 	%f23, [%rd52+-8];
	add.s64 	%rd15, %rd14, %rd13;
	ld.global.f32 	%f24, [%rd15];
	fma.rn.f32 	%f25, %f23, %f24, %f22;
	ld.global.f32 	%f26, [%rd52+-4];
	add.s64 	%rd16, %rd15, %rd13;
	ld.global.f32 	%f27, [%rd16];
	fma.rn.f32 	%f28, %f26, %f27, %f25;
	ld.global.f32 	%f29, [%rd52];
	add.s64 	%rd17, %rd16, %rd13;
	ld.global.f32 	%f30, [%rd17];
	fma.rn.f32 	%f31, %f29, %f30, %f28;
	ld.global.f32 	%f32, [%rd52+4];
	add.s64 	%rd18, %rd17, %rd13;
	ld.global.f32 	%f33, [%rd18];
	fma.rn.f32 	%f34, %f32, %f33, %f31;
	ld.global.f32 	%f35, [%rd52+8];
	add.s64 	%rd19, %rd18, %rd13;
	ld.global.f32 	%f36, [%rd19];
	fma.rn.f32 	%f37, %f35, %f36, %f34;
	ld.global.f32 	%f38, [%rd52+12];
	add.s64 	%rd20, %rd19, %rd13;
	ld.global.f32 	%f39, [%rd20];
	fma.rn.f32 	%f67, %f38, %f39, %f37;
	add.s32 	%r37, %r37, 8;
	add.s32 	%r36, %r36, %r7;
	add.s64 	%rd52, %rd52, 32;
	setp.ne.s32 	%p6, %r37, 0;
	@%p6 bra 	$L__BB0_4;
$L__BB0_5:
	setp.eq.s32 	%p7, %r4, 0;
	@%p7 bra 	$L__BB0_13;
	and.b32  	%r13, %r18, 3;
	setp.lt.u32 	%p8, %r4, 4;
	@%p8 bra 	$L__BB0_8;
	add.s32 	%r28, %r39, %r3;
	mul.wide.u32 	%rd21, %r28, 4;
	add.s64 	%rd22, %rd2, %rd21;
	ld.global.f32 	%f41, [%rd22];
	mad.lo.s32 	%r29, %r39, %r19, %r2;
	mul.wide.s32 	%rd23, %r29, 4;
	add.s64 	%rd24, %rd1, %rd23;
	ld.global.f32 	%f42, [%rd24];
	fma.rn.f32 	%f43, %f41, %f42, %f67;
	cvt.u64.u32 	%rd25, %r3;
	cvt.u64.u32 	%rd26, %r39;
	add.s64 	%rd27, %rd26, %rd25;
	shl.b64 	%rd28, %rd27, 2;
	add.s64 	%rd29, %rd2, %rd28;
	ld.global.f32 	%f44, [%rd29+4];
	mul.wide.s32 	%rd30, %r19, 4;
	add.s64 	%rd31, %rd24, %rd30;
	ld.global.f32 	%f45, [%rd31];
	fma.rn.f32 	%f46, %f44, %f45, %f43;
	ld.global.f32 	%f47, [%rd29+8];
	add.s64 	%rd32, %rd31, %rd30;
	ld.global.f32 	%f48, [%rd32];
	fma.rn.f32 	%f49, %f47, %f48, %f46;
	ld.global.f32 	%f50, [%rd29+12];
	add.s64 	%rd33, %rd32, %rd30;
	ld.global.f32 	%f51, [%rd33];
	fma.rn.f32 	%f67, %f50, %f51, %f49;
	add.s32 	%r39, %r39, 4;
$L__BB0_8:
	setp.eq.s32 	%p9, %r13, 0;
	@%p9 bra 	$L__BB0_13;
	setp.eq.s32 	%p10, %r13, 1;
	@%p10 bra 	$L__BB0_11;
	add.s32 	%r30, %r39, %r3;
	mul.wide.u32 	%rd34, %r30, 4;
	add.s64 	%rd35, %rd2, %rd34;
	ld.global.f32 	%f53, [%rd35];
	mad.lo.s32 	%r31, %r39, %r19, %r2;
	mul.wide.s32 	%rd36, %r31, 4;
	add.s64 	%rd37, %rd1, %rd36;
	ld.global.f32 	%f54, [%rd37];
	fma.rn.f32 	%f55, %f53, %f54, %f67;
	cvt.u64.u32 	%rd38, %r3;
	cvt.u64.u32 	%rd39, %r39;
	add.s64 	%rd40, %rd39, %rd38;
	shl.b64 	%rd41, %rd40, 2;
	add.s64 	%rd42, %rd2, %rd41;
	ld.global.f32 	%f56, [%rd42+4];
	mul.wide.s32 	%rd43, %r19, 4;
	add.s64 	%rd44, %rd37, %rd43;
	ld.global.f32 	%f57, [%rd44];
	fma.rn.f32 	%f67, %f56, %f57, %f55;
	add.s32 	%r39, %r39, 2;
$L__BB0_11:
	and.b32  	%r32, %r18, 1;
	setp.eq.b32 	%p11, %r32, 1;
	not.pred 	%p12, %p11;
	@%p12 bra 	$L__BB0_13;
	add.s32 	%r33, %r39, %r3;
	mul.wide.u32 	%rd45, %r33, 4;
	add.s64 	%rd46, %rd2, %rd45;
	ld.global.f32 	%f58, [%rd46];
	mad.lo.s32 	%r34, %r39, %r19, %r2;
	mul.wide.s32 	%rd47, %r34, 4;
	add.s64 	%rd48, %rd1, %rd47;
	ld.global.f32 	%f59, [%rd48];
	fma.rn.f32 	%f67, %f58, %f59, %f67;
$L__BB0_13:
	mad.lo.s32 	%r35, %r19, %r1, %r2;
	cvta.to.global.u64 	%rd49, %rd6;
	mul.wide.s32 	%rd50, %r35, 4;
	add.s64 	%rd51, %rd49, %rd50;
	st.global.f32 	[%rd51], %f67;
$L__BB0_14:
	ret;

}


// ===== COMPILED SASS (sm_100) =====

	.target	sm_100

	.elftype	@"ET_EXEC"


//--------------------- .note.nv.tkinfo           --------------------------
	.section	.note.nv.tkinfo,"",@"SHT_NOTE"
	.sectionflags	@"SHF_NOTE_NV_TKINFO"
	.tkinfo
        /*0018*/ 	.word	0x00000002
        /*0030*/ 	.string	""
        /*0030*/ 	.string	"ptxas"
        /*0030*/ 	.string	"Cuda compilation tools, release 13.0, V13.0.88"
        /*0030*/ 	.string	"Build cuda_13.0.r13.0/compiler.36424714_0"
        /*0030*/ 	.string	"-arch sm_100 -m 64 "



//--------------------- .note.nv.cuinfo           --------------------------
	.section	.note.nv.cuinfo,"",@"SHT_NOTE"
	.sectionflags	@"SHF_NOTE_NV_CUINFO"
        /*0018*/ 	.short	0x0002
        /*001a*/ 	.short	0x0064
        /*001c*/ 	.short	0x0082
	.zero		2


//--------------------- .nv.info                  --------------------------
	.section	.nv.info,"",@"SHT_CUDA_INFO"
	.align	4


	//----- nvinfo : EIATTR_REGCOUNT
	.align		4
        /*0000*/ 	.byte	0x04, 0x2f
        /*0002*/ 	.short	(.L_1 - .L_0)
	.align		4
.L_0:
        /*0004*/ 	.word	index@(_Z9matrixMulPfS_S_iii)
        /*0008*/ 	.word	0x00000020


	//----- nvinfo : EIATTR_FRAME_SIZE
	.align		4
.L_1:
        /*000c*/ 	.byte	0x04, 0x11
        /*000e*/ 	.short	(.L_3 - .L_2)
	.align		4
.L_2:
        /*0010*/ 	.word	index@(_Z9matrixMulPfS_S_iii)
        /*0014*/ 	.word	0x00000000


	//----- nvinfo : EIATTR_MIN_STACK_SIZE
	.align		4
.L_3:
        /*0018*/ 	.byte	0x04, 0x12
        /*001a*/ 	.short	(.L_5 - .L_4)
	.align		4
.L_4:
        /*001c*/ 	.word	index@(_Z9matrixMulPfS_S_iii)
        /*0020*/ 	.word	0x00000000
.L_5:


//--------------------- .nv.compat                --------------------------
	.section	.nv.compat,"",@"SHT_CUDA_COMPAT_INFO"
	.align	4
        /*0000*/ 	.byte	0x02, 0x09, 0x00, 0x00, 0x02, 0x02, 0x01, 0x00, 0x02, 0x05, 0x05, 0x00, 0x03, 0x07, 0x01, 0x01
        /*0010*/ 	.byte	0x02, 0x03, 0x00, 0x00, 0x02, 0x06, 0x01, 0x00, 0x04, 0x0b, 0x08, 0x00, 0x09, 0x00, 0x00, 0x00
        /*0020*/ 	.byte	0x00, 0x00, 0x00, 0x00


//--------------------- .nv.info._Z9matrixMulPfS_S_iii --------------------------
	.section	.nv.info._Z9matrixMulPfS_S_iii,"",@"SHT_CUDA_INFO"
	.sectionflags	@""
	.align	4


	//----- nvinfo : EIATTR_CUDA_API_VERSION
	.align		4
        /*0000*/ 	.byte	0x04, 0x37
        /*0002*/ 	.short	(.L_7 - .L_6)
.L_6:
        /*0004*/ 	.word	0x00000082


	//----- nvinfo : EIATTR_KPARAM_INFO
	.align		4
.L_7:
        /*0008*/ 	.byte	0x04, 0x17
        /*000a*/ 	.short	(.L_9 - .L_8)
.L_8:
        /*000c*/ 	.word	0x00000000
        /*0010*/ 	.short	0x0005
        /*0012*/ 	.short	0x0020
        /*0014*/ 	.byte	0x00, 0xf0, 0x11, 0x00


	//----- nvinfo : EIATTR_KPARAM_INFO
	.align		4
.L_9:
        /*0018*/ 	.byte	0x04, 0x17
        /*001a*/ 	.short	(.L_11 - .L_10)
.L_10:
        /*001c*/ 	.word	0x00000000
        /*0020*/ 	.short	0x0004
        /*0022*/ 	.short	0x001c
        /*0024*/ 	.byte	0x00, 0xf0, 0x11, 0x00


	//----- nvinfo : EIATTR_KPARAM_INFO
	.align		4
.L_11:
        /*0028*/ 	.byte	0x04, 0x17
        /*002a*/ 	.short	(.L_13 - .L_12)
.L_12:
        /*002c*/ 	.word	0x00000000
        /*0030*/ 	.short	0x0003
        /*0032*/ 	.short	0x0018
        /*0034*/ 	.byte	0x00, 0xf0, 0x11, 0x00


	//----- nvinfo : EIATTR_KPARAM_INFO
	.align		4
.L_13:
        /*0038*/ 	.byte	0x04, 0x17
        /*003a*/ 	.short	(.L_15 - .L_14)
.L_14:
        /*003c*/ 	.word	0x00000000
        /*0040*/ 	.short	0x0002
        /*0042*/ 	.short	0x0010
        /*0044*/ 	.byte	0x00, 0xf5, 0x21, 0x00


	//----- nvinfo : EIATTR_KPARAM_INFO
	.align		4
.L_15:
        /*0048*/ 	.byte	0x04, 0x17
        /*004a*/ 	.short	(.L_17 - .L_16)
.L_16:
        /*004c*/ 	.word	0x00000000
        /*0050*/ 	.short	0x0001
        /*0052*/ 	.short	0x0008
        /*0054*/ 	.byte	0x00, 0xf5, 0x21, 0x00


	//----- nvinfo : EIATTR_KPARAM_INFO
	.align		4
.L_17:
        /*0058*/ 	.byte	0x04, 0x17
        /*005a*/ 	.short	(.L_19 - .L_18)
.L_18:
        /*005c*/ 	.word	0x00000000
        /*0060*/ 	.short	0x0000
        /*0062*/ 	.short	0x0000
        /*0064*/ 	.byte	0x00, 0xf5, 0x21, 0x00


	//----- nvinfo : EIATTR_SPARSE_MMA_MASK
	.align		4
.L_19:
        /*0068*/ 	.byte	0x03, 0x50
        /*006a*/ 	.short	0x0000


	//----- nvinfo : EIATTR_MAXREG_COUNT
	.align		4
        /*006c*/ 	.byte	0x03, 0x1b
        /*006e*/ 	.short	0x00ff


	//----- nvinfo : EIATTR_MERCURY_ISA_VERSION
	.align		4
        /*0070*/ 	.byte	0x03, 0x5f
        /*0072*/ 	.short	0x0101


	//----- nvinfo : EIATTR_VRC_CTA_INIT_COUNT
	.align		4
        /*0074*/ 	.byte	0x02, 0x4a
	.zero		1
	.zero		1


	//----- nvinfo : EIATTR_EXIT_INSTR_OFFSETS
	.align		4
        /*0078*/ 	.byte	0x04, 0x1c
        /*007a*/ 	.short	(.L_21 - .L_20)


	//   ....[0]....
.L_20:
        /*007c*/ 	.word	0x000000d0


	//   ....[1]....
        /*0080*/ 	.word	0x000008f0


	//----- nvinfo : EIATTR_CBANK_PARAM_SIZE
	.align		4
.L_21:
        /*0084*/ 	.byte	0x03, 0x19
        /*0086*/ 	.short	0x0024


	//----- nvinfo : EIATTR_PARAM_CBANK
	.align		4
        /*0088*/ 	.byte	0x04, 0x0a
        /*008a*/ 	.short	(.L_23 - .L_22)
	.align		4
.L_22:
        /*008c*/ 	.word	index@(.nv.constant0._Z9matrixMulPfS_S_iii)
        /*0090*/ 	.short	0x0380
        /*0092*/ 	.short	0x0024


	//----- nvinfo : EIATTR_SW_WAR
	.align		4
.L_23:
        /*0094*/ 	.byte	0x04, 0x36
        /*0096*/ 	.short	(.L_25 - .L_24)
.L_24:
        /*0098*/ 	.word	0x00000008
.L_25:


//--------------------- .nv.callgraph             --------------------------
	.section	.nv.callgraph,"",@"SHT_CUDA_CALLGRAPH"
	.align	4
	.sectionentsize	8
	.align		4
        /*0000*/ 	.word	0x00000000
	.align		4
        /*0004*/ 	.word	0xffffffff
	.align		4
        /*0008*/ 	.word	0x00000000
	.align		4
        /*000c*/ 	.word	0xfffffffe
	.align		4
        /*0010*/ 	.word	0x00000000
	.align		4
        /*0014*/ 	.word	0xfffffffd
	.align		4
        /*0018*/ 	.word	0x00000000
	.align		4
        /*001c*/ 	.word	0xfffffffc


//--------------------- .text._Z9matrixMulPfS_S_iii --------------------------
	.section	.text._Z9matrixMulPfS_S_iii,"ax",@progbits
	.align	128
        .global         _Z9matrixMulPfS_S_iii
        .type           _Z9matrixMulPfS_S_iii,@function
        .size           _Z9matrixMulPfS_S_iii,(.L_x_5 - _Z9matrixMulPfS_S_iii)
        .other          _Z9matrixMulPfS_S_iii,@"STO_CUDA_ENTRY STV_DEFAULT"
_Z9matrixMulPfS_S_iii:
.text._Z9matrixMulPfS_S_iii:
[----:B------:R-:W-:Y:S01]  /*0000*/  LDC R1, c[0x0][0x37c] ;  /* 0x0000df00ff017b82 */ /* 0x000fe20000000800 */
[----:B------:R-:W0:Y:S07]  /*0010*/  S2R R5, SR_TID.X ;  /* 0x0000000000057919 */ /* 0x000e2e0000002100 */
[----:B------:R-:W1:Y:S01]  /*0020*/  LDC R16, c[0x0][0x364] ;  /* 0x0000d900ff107b82 */ /* 0x000e620000000800 */
[----:B------:R-:W2:Y:S01]  /*0030*/  LDCU UR6, c[0x0][0x398] ;  /* 0x00007300ff0677ac */ /* 0x000ea20008000800 */
[----:B------:R-:W1:Y:S06]  /*0040*/  S2R R3, SR_TID.Y ;  /* 0x0000000000037919 */ /* 0x000e6c0000002200 */
[----:B------:R-:W0:Y:S08]  /*0050*/  S2UR UR5, SR_CTAID.X ;  /* 0x00000000000579c3 */ /* 0x000e300000002500 */
[----:B------:R-:W0:Y:S08]  /*0060*/  LDC R0, c[0x0][0x360] ;  /* 0x0000d800ff007b82 */ /* 0x000e300000000800 */
[----:B------:R-:W1:Y:S08]  /*0070*/  S2UR UR4, SR_CTAID.Y ;  /* 0x00000000000479c3 */ /* 0x000e700000002600 */
[----:B------:R-:W3:Y:S01]  /*0080*/  LDC R17, c[0x0][0x3a0] ;  /* 0x0000e800ff117b82 */ /* 0x000ee20000000800 */
[----:B0-----:R-:W-:-:S02]  /*0090*/  IMAD R0, R0, UR5, R5 ;  /* 0x0000000500007c24 */ /* 0x001fc4000f8e0205 */
[----:B-1----:R-:W-:-:S03]  /*00a0*/  IMAD R16, R16, UR4, R3 ;  /* 0x0000000410107c24 */ /* 0x002fc6000f8e0203 */
[----:B---3--:R-:W-:-:S04]  /*00b0*/  ISETP.GE.AND P0, PT, R0, R17, PT ;  /* 0x000000110000720c */ /* 0x008fc80003f06270 */
[----:B--2---:R-:W-:-:S13]  /*00c0*/  ISETP.GE.OR P0, PT, R16, UR6, P0 ;  /* 0x0000000610007c0c */ /* 0x004fda0008706670 */
[----:B------:R-:W-:Y:S05]  /*00d0*/  @P0 EXIT ;  /* 0x000000000000094d */ /* 0x000fea0003800000 */
[----:B------:R-:W0:Y:S01]  /*00e0*/  LDC R19, c[0x0][0x39c] ;  /* 0x0000e700ff137b82 */ /* 0x000e220000000800 */
[----:B------:R-:W1:Y:S01]  /*00f0*/  LDCU.64 UR4, c[0x0][0x358] ;  /* 0x00006b00ff0477ac */ /* 0x000e620008000a00 */
[----:B------:R-:W-:Y:S01]  /*0100*/  HFMA2 R24, -RZ, RZ, 0, 0 ;  /* 0x00000000ff187431 */ /* 0x000fe200000001ff */
[----:B0-----:R-:W-:-:S13]  /*0110*/  ISETP.GE.AND P0, PT, R19, 0x1, PT ;  /* 0x000000011300780c */ /* 0x001fda0003f06270 */
[----:B-1----:R-:W-:Y:S05]  /*0120*/  @!P0 BRA `(.L_x_0) ;  /* 0x0000000400e08947 */ /* 0x002fea0003800000 */
[C---:B------:R-:W-:Y:S01]  /*0130*/  ISETP.GE.U32.AND P1, PT, R19.reuse, 0x8, PT ;  /* 0x000000081300780c */ /* 0x040fe20003f26070 */
[----:B------:R-:W-:Y:S01]  /*0140*/  IMAD R20, R16, R19, RZ ;  /* 0x0000001310147224 */ /* 0x000fe200078e02ff */
[----:B------:R-:W-:Y:S02]  /*0150*/  LOP3.LUT R27, R19, 0x7, RZ, 0xc0, !PT ;  /* 0x00000007131b7812 */ /* 0x000fe400078ec0ff */
[----:B------:R-:W-:Y:S02]  /*0160*/  MOV R24, RZ ;  /* 0x000000ff00187202 */ /* 0x000fe40000000f00 */
[----:B------:R-:W-:Y:S02]  /*0170*/  ISETP.NE.AND P0, PT, R27, RZ, PT ;  /* 0x000000ff1b00720c */ /* 0x000fe40003f05270 */
[----:B------:R-:W-:-:S05]  /*0180*/  MOV R21, RZ ;  /* 0x000000ff00157202 */ /* 0x000fca0000000f00 */
[----:B------:R-:W-:Y:S06]  /*0190*/  @!P1 BRA `(.L_x_1) ;  /* 0x0000000000c49947 */ /* 0x000fec0003800000 */
[----:B------:R-:W0:Y:S01]  /*01a0*/  LDC.64 R2, c[0x0][0x380] ;  /* 0x0000e000ff027b82 */ /* 0x000e220000000a00 */
[----:B------:R-:W-:Y:S02]  /*01b0*/  LOP3.LUT R21, R19, 0x7ffffff8, RZ, 0xc0, !PT ;  /* 0x7ffffff813157812 */ /* 0x000fe400078ec0ff */
[----:B------:R-:W-:Y:S02]  /*01c0*/  MOV R24, RZ ;  /* 0x000000ff00187202 */ /* 0x000fe40000000f00 */
[----:B------:R-:W-:Y:S02]  /*01d0*/  MOV R18, R0 ;  /* 0x0000000000127202 */ /* 0x000fe40000000f00 */
[----:B------:R-:W-:Y:S01]  /*01e0*/  IADD3 R22, PT, PT, -R21, RZ, RZ ;  /* 0x000000ff15167210 */ /* 0x000fe20007ffe1ff */
[----:B0-----:R-:W-:-:S03]  /*01f0*/  IMAD.WIDE.U32 R2, R20, 0x4, R2 ;  /* 0x0000000414027825 */ /* 0x001fc600078e0002 */
[----:B------:R-:W-:-:S04]  /*0200*/  IADD3 R4, P1, PT, R2, 0x10, RZ ;  /* 0x0000001002047810 */ /* 0x000fc80007f3e0ff */
[----:B------:R-:W-:-:S09]  /*0210*/  IADD3.X R5, PT, PT, RZ, R3, RZ, P1, !PT ;  /* 0x00000003ff057210 */ /* 0x000fd20000ffe4ff */
.L_x_2:
[----:B------:R-:W0:Y:S01]  /*0220*/  LDC.64 R14, c[0x0][0x388] ;  /* 0x0000e200ff0e7b82 */ /* 0x000e220000000a00 */
[----:B------:R-:W-:Y:S02]  /*0230*/  MOV R2, R4 ;  /* 0x0000000400027202 */ /* 0x000fe40000000f00 */
[----:B------:R-:W-:-:S05]  /*0240*/  MOV R3, R5 ;  /* 0x0000000500037202 */ /* 0x000fca0000000f00 */
[----:B------:R-:W2:Y:S04]  /*0250*/  LDG.E R25, desc[UR4][R2.64+-0x10] ;  /* 0xfffff00402197981 */ /* 0x000ea8000c1e1900 */
[----:B------:R-:W3:Y:S04]  /*0260*/  LDG.E R23, desc[UR4][R2.64+-0xc] ;  /* 0xfffff40402177981 */ /* 0x000ee8000c1e1900 */
[----:B------:R-:W4:Y:S04]  /*0270*/  LDG.E R29, desc[UR4][R2.64+-0x8] ;  /* 0xfffff804021d7981 */ /* 0x000f28000c1e1900 */
[----:B------:R-:W5:Y:S01]  /*0280*/  LDG.E R28, desc[UR4][R2.64+-0x4] ;  /* 0xfffffc04021c7981 */ /* 0x000f62000c1e1900 */
[----:B0-----:R-:W-:-:S05]  /*0290*/  IMAD.WIDE R14, R18, 0x4, R14 ;  /* 0x00000004120e7825 */ /* 0x001fca00078e020e */
[----:B------:R0:W2:Y:S01]  /*02a0*/  LDG.E R26, desc[UR4][R14.64] ;  /* 0x000000040e1a7981 */ /* 0x0000a2000c1e1900 */
[----:B------:R-:W-:-:S04]  /*02b0*/  IMAD.WIDE R12, R17, 0x4, R14 ;  /* 0x00000004110c7825 */ /* 0x000fc800078e020e */
[C---:B------:R-:W-:Y:S02]  /*02c0*/  IMAD.WIDE R4, R17.reuse, 0x4, R12 ;  /* 0x0000000411047825 */ /* 0x040fe400078e020c */
[----:B------:R-:W3:Y:S02]  /*02d0*/  LDG.E R12, desc[UR4][R12.64] ;  /* 0x000000040c0c7981 */ /* 0x000ee4000c1e1900 */
[C---:B------:R-:W-:Y:S02]  /*02e0*/  IMAD.WIDE R8, R17.reuse, 0x4, R4 ;  /* 0x0000000411087825 */ /* 0x040fe400078e0204 */
[----:B------:R-:W4:Y:S02]  /*02f0*/  LDG.E R4, desc[UR4][R4.64] ;  /* 0x0000000404047981 */ /* 0x000f24000c1e1900 */
[C---:B------:R-:W-:Y:S02]  /*0300*/  IMAD.WIDE R6, R17.reuse, 0x4, R8 ;  /* 0x0000000411067825 */ /* 0x040fe400078e0208 */
[----:B------:R-:W5:Y:S02]  /*0310*/  LDG.E R8, desc[UR4][R8.64] ;  /* 0x0000000408087981 */ /* 0x000f64000c1e1900 */
[----:B------:R-:W-:-:S02]  /*0320*/  IMAD.WIDE R10, R17, 0x4, R6 ;  /* 0x00000004110a7825 */ /* 0x000fc400078e0206 */
[----:B------:R-:W5:Y:S04]  /*0330*/  LDG.E R5, desc[UR4][R2.64] ;  /* 0x0000000402057981 */ /* 0x000f68000c1e1900 */
[----:B------:R-:W5:Y:S01]  /*0340*/  LDG.E R6, desc[UR4][R6.64] ;  /* 0x0000000406067981 */ /* 0x000f62000c1e1900 */
[----:B0-----:R-:W-:-:S03]  /*0350*/  IMAD.WIDE R14, R17, 0x4, R10 ;  /* 0x00000004110e7825 */ /* 0x001fc600078e020a */
[----:B------:R-:W5:Y:S04]  /*0360*/  LDG.E R10, desc[UR4][R10.64] ;  /* 0x000000040a0a7981 */ /* 0x000f68000c1e1900 */
[----:B------:R-:W5:Y:S04]  /*0370*/  LDG.E R13, desc[UR4][R14.64] ;  /* 0x000000040e0d7981 */ /* 0x000f68000c1e1900 */
[----:B------:R-:W5:Y:S04]  /*0380*/  LDG.E R7, desc[UR4][R2.64+0x4] ;  /* 0x0000040402077981 */ /* 0x000f68000c1e1900 */
[----:B------:R-:W5:Y:S01]  /*0390*/  LDG.E R9, desc[UR4][R2.64+0xc] ;  /* 0x00000c0402097981 */ /* 0x000f62000c1e1900 */
[----:B--2---:R-:W-:Y:S01]  /*03a0*/  FFMA R26, R25, R26, R24 ;  /* 0x0000001a191a7223 */ /* 0x004fe20000000018 */
[----:B------:R-:W-:-:S02]  /*03b0*/  IMAD.WIDE R24, R17, 0x4, R14 ;  /* 0x0000000411187825 */ /* 0x000fc400078e020e */
[----:B------:R-:W2:Y:S04]  /*03c0*/  LDG.E R14, desc[UR4][R2.64+0x8] ;  /* 0x00000804020e7981 */ /* 0x000ea8000c1e1900 */
[----:B------:R-:W2:Y:S01]  /*03d0*/  LDG.E R24, desc[UR4][R24.64] ;  /* 0x0000000418187981 */ /* 0x000ea2000c1e1900 */
[----:B---3--:R-:W-:Y:S01]  /*03e0*/  FFMA R12, R23, R12, R26 ;  /* 0x0000000c170c7223 */ /* 0x008fe2000000001a */
[----:B------:R-:W-:-:S03]  /*03f0*/  IADD3 R22, PT, PT, R22, 0x8, RZ ;  /* 0x0000000816167810 */ /* 0x000fc60007ffe0ff */
[----:B----4-:R-:W-:Y:S01]  /*0400*/  FFMA R29, R29, R4, R12 ;  /* 0x000000041d1d7223 */ /* 0x010fe2000000000c */
[----:B------:R-:W-:-:S03]  /*0410*/  ISETP.NE.AND P1, PT, R22, RZ, PT ;  /* 0x000000ff1600720c */ /* 0x000fc60003f25270 */
[----:B-----5:R-:W-:Y:S01]  /*0420*/  FFMA R8, R28, R8, R29 ;  /* 0x000000081c087223 */ /* 0x020fe2000000001d */
[----:B------:R-:W-:-:S03]  /*0430*/  IADD3 R4, P2, PT, R2, 0x20, RZ ;  /* 0x0000002002047810 */ /* 0x000fc60007f5e0ff */
[----:B------:R-:W-:Y:S01]  /*0440*/  FFMA R6, R5, R6, R8 ;  /* 0x0000000605067223 */ /* 0x000fe20000000008 */
[----:B------:R-:W-:Y:S02]  /*0450*/  IADD3.X R5, PT, PT, RZ, R3, RZ, P2, !PT ;  /* 0x00000003ff057210 */ /* 0x000fe400017fe4ff */
[----:B------:R-:W-:Y:S01]  /*0460*/  LEA R18, R17, R18, 0x3 ;  /* 0x0000001211127211 */ /* 0x000fe200078e18ff */
[----:B------:R-:W-:-:S04]  /*0470*/  FFMA R7, R7, R10, R6 ;  /* 0x0000000a07077223 */ /* 0x000fc80000000006 */
[----:B--2---:R-:W-:-:S04]  /*0480*/  FFMA R14, R14, R13, R7 ;  /* 0x0000000d0e0e7223 */ /* 0x004fc80000000007 */
[----:B------:R-:W-:Y:S01]  /*0490*/  FFMA R24, R9, R24, R14 ;  /* 0x0000001809187223 */ /* 0x000fe2000000000e */
[----:B------:R-:W-:Y:S06]  /*04a0*/  @P1 BRA `(.L_x_2) ;  /* 0xfffffffc005c1947 */ /* 0x000fec000383ffff */
.L_x_1:
[----:B------:R-:W-:Y:S05]  /*04b0*/  @!P0 BRA `(.L_x_0) ;  /* 0x0000000000fc8947 */ /* 0x000fea0003800000 */
[----:B------:R-:W-:Y:S02]  /*04c0*/  ISETP.GE.U32.AND P1, PT, R27, 0x4, PT ;  /* 0x000000041b00780c */ /* 0x000fe40003f26070 */
[----:B------:R-:W-:-:S04]  /*04d0*/  LOP3.LUT R14, R19, 0x3, RZ, 0xc0, !PT ;  /* 0x00000003130e7812 */ /* 0x000fc800078ec0ff */
[----:B------:R-:W-:-:S07]  /*04e0*/  ISETP.NE.AND P0, PT, R14, RZ, PT ;  /* 0x000000ff0e00720c */ /* 0x000fce0003f05270 */
[----:B------:R-:W-:Y:S06]  /*04f0*/  @!P1 BRA `(.L_x_3) ;  /* 0x00000000006c9947 */ /* 0x000fec0003800000 */
[----:B------:R-:W0:Y:S01]  /*0500*/  LDC.64 R4, c[0x0][0x388] ;  /* 0x0000e200ff047b82 */ /* 0x000e220000000a00 */
[----:B------:R-:W1:Y:S01]  /*0510*/  LDCU.64 UR6, c[0x0][0x380] ;  /* 0x00007000ff0677ac */ /* 0x000e620008000a00 */
[----:B------:R-:W-:Y:S01]  /*0520*/  IMAD R7, R21, R17, R0 ;  /* 0x0000001115077224 */ /* 0x000fe200078e0200 */
[CC--:B------:R-:W-:Y:S02]  /*0530*/  IADD3 R3, PT, PT, R20.reuse, R21.reuse, RZ ;  /* 0x0000001514037210 */ /* 0x0c0fe40007ffe0ff */
[----:B------:R-:W-:-:S03]  /*0540*/  IADD3 R8, P1, PT, R20, R21, RZ ;  /* 0x0000001514087210 */ /* 0x000fc60007f3e0ff */
[----:B------:R-:W2:Y:S01]  /*0550*/  LDC.64 R12, c[0x0][0x380] ;  /* 0x0000e000ff0c7b82 */ /* 0x000ea20000000a00 */
[----:B0-----:R-:W-:-:S04]  /*0560*/  IMAD.WIDE R4, R7, 0x4, R4 ;  /* 0x0000000407047825 */ /* 0x001fc800078e0204 */
[----:B------:R-:W-:Y:S02]  /*0570*/  IMAD.WIDE R6, R17, 0x4, R4 ;  /* 0x0000000411067825 */ /* 0x000fe400078e0204 */
[----:B------:R-:W3:Y:S02]  /*0580*/  LDG.E R4, desc[UR4][R4.64] ;  /* 0x0000000404047981 */ /* 0x000ee4000c1e1900 */
[----:B--2---:R-:W-:Y:S01]  /*0590*/  IMAD.WIDE.U32 R12, R3, 0x4, R12 ;  /* 0x00000004030c7825 */ /* 0x004fe200078e000c */
[----:B------:R-:W-:Y:S02]  /*05a0*/  IADD3.X R3, PT, PT, RZ, RZ, RZ, P1, !PT ;  /* 0x000000ffff037210 */ /* 0x000fe40000ffe4ff */
[----:B-1----:R-:W-:-:S03]  /*05b0*/  LEA R2, P1, R8, UR6, 0x2 ;  /* 0x0000000608027c11 */ /* 0x002fc6000f8210ff */
[----:B------:R-:W3:Y:S01]  /*05c0*/  LDG.E R13, desc[UR4][R12.64] ;  /* 0x000000040c0d7981 */ /* 0x000ee2000c1e1900 */
[----:B------:R-:W-:Y:S01]  /*05d0*/  LEA.HI.X R3, R8, UR7, R3, 0x2, P1 ;  /* 0x0000000708037c11 */ /* 0x000fe200088f1403 */
[C---:B------:R-:W-:Y:S02]  /*05e0*/  IMAD.WIDE R8, R17.reuse, 0x4, R6 ;  /* 0x0000000411087825 */ /* 0x040fe400078e0206 */
[----:B------:R-:W2:Y:S04]  /*05f0*/  LDG.E R6, desc[UR4][R6.64] ;  /* 0x0000000406067981 */ /* 0x000ea8000c1e1900 */
[----:B------:R-:W2:Y:S01]  /*0600*/  LDG.E R15, desc[UR4][R2.64+0x4] ;  /* 0x00000404020f7981 */ /* 0x000ea2000c1e1900 */
[----:B------:R-:W-:-:S03]  /*0610*/  IMAD.WIDE R10, R17, 0x4, R8 ;  /* 0x00000004110a7825 */ /* 0x000fc600078e0208 */
[----:B------:R-:W4:Y:S04]  /*0620*/  LDG.E R22, desc[UR4][R8.64] ;  /* 0x0000000408167981 */ /* 0x000f28000c1e1900 */
[----:B------:R-:W4:Y:S04]  /*0630*/  LDG.E R18, desc[UR4][R2.64+0x8] ;  /* 0x0000080402127981 */ /* 0x000f28000c1e1900 */
[----:B------:R-:W5:Y:S04]  /*0640*/  LDG.E R26, desc[UR4][R2.64+0xc] ;  /* 0x00000c04021a7981 */ /* 0x000f68000c1e1900 */
[----:B------:R-:W5:Y:S01]  /*0650*/  LDG.E R10, desc[UR4][R10.64] ;  /* 0x000000040a0a7981 */ /* 0x000f62000c1e1900 */
[----:B------:R-:W-:Y:S01]  /*0660*/  IADD3 R21, PT, PT, R21, 0x4, RZ ;  /* 0x0000000415157810 */ /* 0x000fe20007ffe0ff */
[----:B---3--:R-:W-:-:S04]  /*0670*/  FFMA R24, R13, R4, R24 ;  /* 0x000000040d187223 */ /* 0x008fc80000000018 */
[----:B--2---:R-:W-:-:S04]  /*0680*/  FFMA R15, R15, R6, R24 ;  /* 0x000000060f0f7223 */ /* 0x004fc80000000018 */
[----:B----4-:R-:W-:-:S04]  /*0690*/  FFMA R15, R18, R22, R15 ;  /* 0x00000016120f7223 */ /* 0x010fc8000000000f */
[----:B-----5:R-:W-:-:S07]  /*06a0*/  FFMA R24, R26, R10, R15 ;  /* 0x0000000a1a187223 */ /* 0x020fce000000000f */
.L_x_3:
[----:B------:R-:W-:Y:S05]  /*06b0*/  @!P0 BRA `(.L_x_0) ;  /* 0x00000000007c8947 */ /* 0x000fea0003800000 */
[----:B------:R-:W-:Y:S01]  /*06c0*/  ISETP.NE.AND P1, PT, R14, 0x1, PT ;  /* 0x000000010e00780c */ /* 0x000fe20003f25270 */
[----:B------:R-:W0:Y:S01]  /*06d0*/  LDC.64 R10, c[0x0][0x380] ;  /* 0x0000e000ff0a7b82 */ /* 0x000e220000000a00 */
[----:B------:R-:W-:-:S04]  /*06e0*/  LOP3.LUT R19, R19, 0x1, RZ, 0xc0, !PT ;  /* 0x0000000113137812 */ /* 0x000fc800078ec0ff */
[----:B------:R-:W-:-:S03]  /*06f0*/  ISETP.NE.U32.AND P0, PT, R19, 0x1, PT ;  /* 0x000000011300780c */ /* 0x000fc60003f05070 */
[----:B------:R-:W1:Y:S04]  /*0700*/  LDC.64 R8, c[0x0][0x388] ;  /* 0x0000e200ff087b82 */ /* 0x000e680000000a00 */
[CC--:B------:R-:W-:Y:S02]  /*0710*/  @P1 IADD3 R13, PT, PT, R20.reuse, R21.reuse, RZ ;  /* 0x00000015140d1210 */ /* 0x0c0fe40007ffe0ff */
[----:B------:R-:W-:Y:S02]  /*0720*/  @P1 IADD3 R12, P2, PT, R20, R21, RZ ;  /* 0x00000015140c1210 */ /* 0x000fe40007f5e0ff */
[----:B------:R-:W2:Y:S02]  /*0730*/  @P1 LDC.64 R2, c[0x0][0x380] ;  /* 0x0000e000ff021b82 */ /* 0x000ea40000000a00 */
[----:B------:R-:W-:-:S06]  /*0740*/  @P1 IADD3.X R14, PT, PT, RZ, RZ, RZ, P2, !PT ;  /* 0x000000ffff0e1210 */ /* 0x000fcc00017fe4ff */
[----:B------:R-:W3:Y:S01]  /*0750*/  LDC.64 R4, c[0x0][0x380] ;  /* 0x0000e000ff047b82 */ /* 0x000ee20000000a00 */
[----:B0-----:R-:W-:-:S04]  /*0760*/  @P1 IMAD.WIDE.U32 R10, R13, 0x4, R10 ;  /* 0x000000040d0a1825 */ /* 0x001fc800078e000a */
[C---:B------:R-:W-:Y:S01]  /*0770*/  @P1 IMAD R13, R21.reuse, R17, R0 ;  /* 0x00000011150d1224 */ /* 0x040fe200078e0200 */
[----:B------:R-:W-:Y:S01]  /*0780*/  @P1 IADD3 R21, PT, PT, R21, 0x2, RZ ;  /* 0x0000000215151810 */ /* 0x000fe20007ffe0ff */
[----:B------:R-:W4:Y:S01]  /*0790*/  @P1 LDG.E R11, desc[UR4][R10.64] ;  /* 0x000000040a0b1981 */ /* 0x000f22000c1e1900 */
[----:B------:R-:W0:Y:S01]  /*07a0*/  LDC.64 R6, c[0x0][0x388] ;  /* 0x0000e200ff067b82 */ /* 0x000e220000000a00 */
[----:B-1----:R-:W-:Y:S01]  /*07b0*/  @P1 IMAD.WIDE R8, R13, 0x4, R8 ;  /* 0x000000040d081825 */ /* 0x002fe200078e0208 */
[----:B------:R-:W-:Y:S02]  /*07c0*/  @!P0 IADD3 R15, PT, PT, R20, R21, RZ ;  /* 0x00000015140f8210 */ /* 0x000fe40007ffe0ff */
[----:B--2---:R-:W-:Y:S01]  /*07d0*/  @P1 LEA R2, P2, R12, R2, 0x2 ;  /* 0x000000020c021211 */ /* 0x004fe200078410ff */
[----:B------:R-:W-:-:S03]  /*07e0*/  @!P0 IMAD R21, R21, R17, R0 ;  /* 0x0000001115158224 */ /* 0x000fc600078e0200 */
[----:B------:R-:W-:Y:S01]  /*07f0*/  @P1 LEA.HI.X R3, R12, R3, R14, 0x2, P2 ;  /* 0x000000030c031211 */ /* 0x000fe200010f140e */
[----:B------:R-:W-:Y:S01]  /*0800*/  @P1 IMAD.WIDE R12, R17, 0x4, R8 ;  /* 0x00000004110c1825 */ /* 0x000fe200078e0208 */
[----:B------:R-:W4:Y:S03]  /*0810*/  @P1 LDG.E R14, desc[UR4][R8.64] ;  /* 0x00000004080e1981 */ /* 0x000f26000c1e1900 */
[----:B---3--:R-:W-:Y:S01]  /*0820*/  @!P0 IMAD.WIDE.U32 R4, R15, 0x4, R4 ;  /* 0x000000040f048825 */ /* 0x008fe200078e0004 */
[----:B------:R-:W2:Y:S04]  /*0830*/  @P1 LDG.E R2, desc[UR4][R2.64+0x4] ;  /* 0x0000040402021981 */ /* 0x000ea8000c1e1900 */
[----:B------:R-:W2:Y:S01]  /*0840*/  @P1 LDG.E R12, desc[UR4][R12.64] ;  /* 0x000000040c0c1981 */ /* 0x000ea2000c1e1900 */
[----:B0-----:R-:W-:-:S03]  /*0850*/  @!P0 IMAD.WIDE R6, R21, 0x4, R6 ;  /* 0x0000000415068825 */ /* 0x001fc600078e0206 */
[----:B------:R-:W3:Y:S04]  /*0860*/  @!P0 LDG.E R5, desc[UR4][R4.64] ;  /* 0x0000000404058981 */ /* 0x000ee8000c1e1900 */
[----:B------:R-:W3:Y:S01]  /*0870*/  @!P0 LDG.E R6, desc[UR4][R6.64] ;  /* 0x0000000406068981 */ /* 0x000ee2000c1e1900 */
[----:B----4-:R-:W-:-:S04]  /*0880*/  @P1 FFMA R11, R11, R14, R24 ;  /* 0x0000000e0b0b1223 */ /* 0x010fc80000000018 */
[----:B--2---:R-:W-:-:S04]  /*0890*/  @P1 FFMA R24, R2, R12, R11 ;  /* 0x0000000c02181223 */ /* 0x004fc8000000000b */
[----:B---3--:R-:W-:-:S07]  /*08a0*/  @!P0 FFMA R24, R5, R6, R24 ;  /* 0x0000000605188223 */ /* 0x008fce0000000018 */
.L_x_0:
[----:B------:R-:W0:Y:S01]  /*08b0*/  LDC.64 R2, c[0x0][0x390] ;  /* 0x0000e400ff027b82 */ /* 0x000e220000000a00 */
[----:B------:R-:W-:-:S04]  /*08c0*/  IMAD R17, R16, R17, R0 ;  /* 0x0000001110117224 */ /* 0x000fc800078e0200 */
[----:B0-----:R-:W-:-:S05]  /*08d0*/  IMAD.WIDE R2, R17, 0x4, R2 ;  /* 0x0000000411027825 */ /* 0x001fca00078e0202 */
[----:B------:R-:W-:Y:S01]  /*08e0*/  STG.E desc[UR4][R2.64], R24 ;  /* 0x0000001802007986 */ /* 0x000fe2000c101904 */
[----:B------:R-:W-:Y:S05]  /*08f0*/  EXIT ;  /* 0x000000000000794d */ /* 0x000fea0003800000 */
.L_x_4:
[----:B------:R-:W-:-:S00]  /*0900*/  BRA `(.L_x_4) ;  /* 0xfffffffc00fc7947 */ /* 0x000fc0000383ffff */
[----:B------:R-:W-:-:S00]  /*0910*/  NOP ;  /* 0x0000000000007918 */ /* 0x000fc00000000000 */
        /* <DEDUP_REMOVED lines=14> */
.L_x_5:


//--------------------- .nv.shared.reserved.0     --------------------------
	.section	.nv.shared.reserved.0,"aw",@nobits
	.weak		__nv_reservedSMEM_offset_0_alias
	.size		__nv_reservedSMEM_offset_0_alias, 0, 64
	.other		__nv_reservedSMEM_offset_0_alias,@"STO_CUDA_RESERVED_SHARED STV_DEFAULT"
__nv_reservedSMEM_offset_0_alias:
	.zero		0
	.zero		64


//--------------------- .nv.constant0._Z9matrixMulPfS_S_iii --------------------------
	.section	.nv.constant0._Z9matrixMulPfS_S_iii,"a",@progbits
	.sectionflags	@""
	.align	4
.nv.constant0._Z9matrixMulPfS_S_iii:
	.zero		932


//--------------------- SYMBOLS --------------------------

	.type		.nv.reservedSmem.offset0,@object
	.size		.nv.reservedSmem.offset0,0x4
